	.headerflags	@"EF_CUDA_TEXMODE_UNIFIED EF_CUDA_64BIT_ADDRESS EF_CUDA_ACCELERATORS EF_CUDA_SM90 EF_CUDA_VIRTUAL_SM(EF_CUDA_SM90)"
	.elftype	@"ET_EXEC"


//--------------------- .nv.info                  --------------------------
	.section	.nv.info,"",@"SHT_CUDA_INFO"
	.align	4


	//----- nvinfo : EIATTR_REGCOUNT
	.align		4
        /*0000*/ 	.byte	0x04, 0x2f
        /*0002*/ 	.short	(.L_1 - .L_0)
	.align		4
.L_0:
        /*0004*/ 	.word	index@(triton_poi_fused_constant_pad_nd_33)
        /*0008*/ 	.word	0x00000016


	//----- nvinfo : EIATTR_MIN_STACK_SIZE
	.align		4
.L_1:
        /*000c*/ 	.byte	0x04, 0x12
        /*000e*/ 	.short	(.L_3 - .L_2)
	.align		4
.L_2:
        /*0010*/ 	.word	index@(triton_poi_fused_constant_pad_nd_33)
        /*0014*/ 	.word	0x00000000


	//----- nvinfo : EIATTR_FRAME_SIZE
	.align		4
.L_3:
        /*0018*/ 	.byte	0x04, 0x11
        /*001a*/ 	.short	(.L_5 - .L_4)
	.align		4
.L_4:
        /*001c*/ 	.word	index@(triton_poi_fused_constant_pad_nd_33)
        /*0020*/ 	.word	0x00000000


	//----- nvinfo : EIATTR_MIN_STACK_SIZE
	.align		4
.L_5:
        /*0024*/ 	.byte	0x04, 0x12
        /*0026*/ 	.short	(.L_7 - .L_6)
	.align		4
.L_6:
        /*0028*/ 	.word	index@(triton_poi_fused_constant_pad_nd_33)
        /*002c*/ 	.word	0x00000000
.L_7:


//--------------------- .nv.info.triton_poi_fused_constant_pad_nd_33 --------------------------
	.section	.nv.info.triton_poi_fused_constant_pad_nd_33,"",@"SHT_CUDA_INFO"
	.sectionflags	@""
	.align	4


	//----- nvinfo : EIATTR_CUDA_API_VERSION
	.align		4
        /*0000*/ 	.byte	0x04, 0x37
        /*0002*/ 	.short	(.L_9 - .L_8)
.L_8:
        /*0004*/ 	.word	0x0000007c


	//----- nvinfo : EIATTR_KPARAM_INFO
	.align		4
.L_9:
        /*0008*/ 	.byte	0x04, 0x17
        /*000a*/ 	.short	(.L_11 - .L_10)
.L_10:
        /*000c*/ 	.word	0x00000000
        /*0010*/ 	.short	0x0002
        /*0012*/ 	.short	0x0010
        /*0014*/ 	.byte	0x00, 0xf0, 0x11, 0x00


	//----- nvinfo : EIATTR_KPARAM_INFO
	.align		4
.L_11:
        /*0018*/ 	.byte	0x04, 0x17
        /*001a*/ 	.short	(.L_13 - .L_12)
.L_12:
        /*001c*/ 	.word	0x00000000
        /*0020*/ 	.short	0x0001
        /*0022*/ 	.short	0x0008
        /*0024*/ 	.byte	0x00, 0xf4, 0x21, 0x00


	//----- nvinfo : EIATTR_KPARAM_INFO
	.align		4
.L_13:
        /*0028*/ 	.byte	0x04, 0x17
        /*002a*/ 	.short	(.L_15 - .L_14)
.L_14:
        /*002c*/ 	.word	0x00000000
        /*0030*/ 	.short	0x0000
        /*0032*/ 	.short	0x0000
        /*0034*/ 	.byte	0x00, 0xf4, 0x21, 0x00


	//----- nvinfo : EIATTR_SPARSE_MMA_MASK
	.align		4
.L_15:
        /*0038*/ 	.byte	0x03, 0x50
        /*003a*/ 	.short	0x0000


	//----- nvinfo : EIATTR_MAXREG_COUNT
	.align		4
        /*003c*/ 	.byte	0x03, 0x1b
        /*003e*/ 	.short	0x00ff


	//----- nvinfo : EIATTR_EXIT_INSTR_OFFSETS
	.align		4
        /*0040*/ 	.byte	0x04, 0x1c
        /*0042*/ 	.short	(.L_17 - .L_16)


	//   ....[0]....
.L_16:
        /*0044*/ 	.word	0x00000490


	//----- nvinfo : EIATTR_REQNTID
	.align		4
.L_17:
        /*0048*/ 	.byte	0x04, 0x10
        /*004a*/ 	.short	(.L_19 - .L_18)
.L_18:
        /*004c*/ 	.word	0x00000080
        /*0050*/ 	.word	0x00000001
        /*0054*/ 	.word	0x00000001


	//----- nvinfo : EIATTR_CBANK_PARAM_SIZE
	.align		4
.L_19:
        /*0058*/ 	.byte	0x03, 0x19
        /*005a*/ 	.short	0x0014


	//----- nvinfo : EIATTR_PARAM_CBANK
	.align		4
        /*005c*/ 	.byte	0x04, 0x0a
        /*005e*/ 	.short	(.L_21 - .L_20)
	.align		4
.L_20:
        /*0060*/ 	.word	index@(.nv.constant0.triton_poi_fused_constant_pad_nd_33)
        /*0064*/ 	.short	0x0210
        /*0066*/ 	.short	0x0014


	//----- nvinfo : EIATTR_SW_WAR
	.align		4
.L_21:
        /*0068*/ 	.byte	0x04, 0x36
        /*006a*/ 	.short	(.L_23 - .L_22)
.L_22:
        /*006c*/ 	.word	0x00000008
.L_23:


//--------------------- .nv.callgraph             --------------------------
	.section	.nv.callgraph,"",@"SHT_CUDA_CALLGRAPH"
	.align	4
	.sectionentsize	8
	.align		4
        /*0000*/ 	.word	0x00000000
	.align		4
        /*0004*/ 	.word	0xffffffff
	.align		4
        /*0008*/ 	.word	0x00000000
	.align		4
        /*000c*/ 	.word	0xfffffffe
	.align		4
        /*0010*/ 	.word	0x00000000
	.align		4
        /*0014*/ 	.word	0xfffffffd
	.align		4
        /*0018*/ 	.word	0x00000000
	.align		4
        /*001c*/ 	.word	0xfffffffc


//--------------------- .text.triton_poi_fused_constant_pad_nd_33 --------------------------
	.section	.text.triton_poi_fused_constant_pad_nd_33,"ax",@progbits
	.align	128
        .global         triton_poi_fused_constant_pad_nd_33
        .type           triton_poi_fused_constant_pad_nd_33,@function
        .size           triton_poi_fused_constant_pad_nd_33,(.L_x_1 - triton_poi_fused_constant_pad_nd_33)
        .other          triton_poi_fused_constant_pad_nd_33,@"STO_CUDA_ENTRY STV_DEFAULT"
triton_poi_fused_constant_pad_nd_33:
.text.triton_poi_fused_constant_pad_nd_33:
[----:B------:R-:W-:Y:S01]  /*0000*/  LDC R1, c[0x0][0x28] ;  /* 0x00000a00ff017b82 */ /* 0x000fe20000000800 */
[----:B------:R-:W1:Y:S01]  /*0010*/  S2R R0, SR_TID.X ;  /* 0x0000000000007919 */ /* 0x000e620000002100 */
[----:B------:R-:W-:Y:S01]  /*0020*/  ULDC.64 UR4, c[0x0][0x208] ;  /* 0x0000820000047ab9 */ /* 0x000fe20000000a00 */
[----:B------:R-:W2:Y:S01]  /*0030*/  S2R R3, SR_CTAID.X ;  /* 0x0000000000037919 */ /* 0x000ea20000002500 */
[----:B-1----:R-:W-:Y:S01]  /*0040*/  IMAD.SHL.U32 R0, R0, 0x4, RZ ;  /* 0x0000000400007824 */ /* 0x002fe200078e00ff */
[----:B--2---:R-:W-:-:S04]  /*0050*/  SHF.R.S32.HI R9, RZ, 0x15, R3 ;  /* 0x00000015ff097819 */ /* 0x004fc80000011403 */
[----:B------:R-:W-:Y:S02]  /*0060*/  LOP3.LUT R0, R0, 0x1fc, RZ, 0xc0, !PT ;  /* 0x000001fc00007812 */ /* 0x000fe400078ec0ff */
[----:B------:R-:W-:-:S03]  /*0070*/  SGXT R9, R9, 0x1 ;  /* 0x000000010909781a */ /* 0x000fc60000000200 */
[----:B------:R-:W-:-:S04]  /*0080*/  IMAD R0, R3, 0x400, R0 ;  /* 0x0000040003007824 */ /* 0x000fc800078e0200 */
[C---:B------:R-:W-:Y:S01]  /*0090*/  VIADD R4, R0.reuse, 0x200 ;  /* 0x0000020000047836 */ /* 0x040fe20000000000 */
[----:B------:R-:W-:Y:S01]  /*00a0*/  LEA.HI R6, R9, R0, RZ, 0xb ;  /* 0x0000000009067211 */ /* 0x000fe200078f58ff */
[----:B------:R-:W-:-:S03]  /*00b0*/  IMAD.HI R2, R0, 0x1948b0fd, RZ ;  /* 0x1948b0fd00027827 */ /* 0x000fc600078e02ff */
[----:B------:R-:W-:Y:S01]  /*00c0*/  SHF.R.S32.HI R6, RZ, 0xb, R6 ;  /* 0x0000000bff067819 */ /* 0x000fe20000011406 */
[----:B------:R-:W-:Y:S01]  /*00d0*/  IMAD.HI R7, R4, 0x38e38e39, RZ ;  /* 0x38e38e3904077827 */ /* 0x000fe200078e02ff */
[----:B------:R-:W-:Y:S02]  /*00e0*/  SHF.R.U32.HI R3, RZ, 0x1f, R2 ;  /* 0x0000001fff037819 */ /* 0x000fe40000011602 */
[----:B------:R-:W-:Y:S01]  /*00f0*/  LEA.HI R9, R9, R4, RZ, 0xb ;  /* 0x0000000409097211 */ /* 0x000fe200078f58ff */
[----:B------:R-:W-:Y:S01]  /*0100*/  IMAD.HI R5, R0, 0x38e38e39, RZ ;  /* 0x38e38e3900057827 */ /* 0x000fe200078e02ff */
[----:B------:R-:W-:Y:S02]  /*0110*/  SHF.R.U32.HI R12, RZ, 0x1f, R7 ;  /* 0x0000001fff0c7819 */ /* 0x000fe40000011607 */
[----:B------:R-:W-:Y:S01]  /*0120*/  LEA.HI R8, R2, R3, RZ, 0x12 ;  /* 0x0000000302087211 */ /* 0x000fe200078f90ff */
[----:B------:R-:W-:Y:S01]  /*0130*/  IMAD.HI R2, R4, 0x1948b0fd, RZ ;  /* 0x1948b0fd04027827 */ /* 0x000fe200078e02ff */
[----:B------:R-:W-:-:S02]  /*0140*/  SHF.R.U32.HI R10, RZ, 0x1f, R5 ;  /* 0x0000001fff0a7819 */ /* 0x000fc40000011605 */
[----:B------:R-:W-:Y:S01]  /*0150*/  LEA.HI.SX32 R7, R7, R12, 0x14 ;  /* 0x0000000c07077211 */ /* 0x000fe200078fa2ff */
[----:B------:R-:W-:Y:S01]  /*0160*/  IMAD.HI R12, R6, 0x38e38e39, RZ ;  /* 0x38e38e39060c7827 */ /* 0x000fe200078e02ff */
[----:B------:R-:W-:Y:S02]  /*0170*/  LEA.HI.SX32 R5, R5, R10, 0x14 ;  /* 0x0000000a05057211 */ /* 0x000fe400078fa2ff */
[----:B------:R-:W-:Y:S01]  /*0180*/  SHF.R.S32.HI R14, RZ, 0xb, R9 ;  /* 0x0000000bff0e7819 */ /* 0x000fe20000011409 */
[----:B------:R-:W-:Y:S01]  /*0190*/  IMAD.HI R16, R7, 0x38e38e39, RZ ;  /* 0x38e38e3907107827 */ /* 0x000fe200078e02ff */
[----:B------:R-:W-:Y:S02]  /*01a0*/  SHF.R.U32.HI R3, RZ, 0x1f, R2 ;  /* 0x0000001fff037819 */ /* 0x000fe40000011602 */
[----:B------:R-:W-:Y:S01]  /*01b0*/  SHF.R.S32.HI R13, RZ, 0x1, R12 ;  /* 0x00000001ff0d7819 */ /* 0x000fe2000001140c */
[----:B------:R-:W-:Y:S01]  /*01c0*/  IMAD.HI R10, R5, 0x38e38e39, RZ ;  /* 0x38e38e39050a7827 */ /* 0x000fe200078e02ff */
[----:B------:R-:W-:-:S02]  /*01d0*/  LEA.HI R9, R2, R3, RZ, 0x12 ;  /* 0x0000000302097211 */ /* 0x000fc400078f90ff */
[----:B------:R-:W1:Y:S01]  /*01e0*/  LDC.64 R2, c[0x0][0x210] ;  /* 0x00008400ff027b82 */ /* 0x000e620000000a00 */
[----:B------:R-:W-:Y:S01]  /*01f0*/  IMAD.HI R18, R14, 0x38e38e39, RZ ;  /* 0x38e38e390e127827 */ /* 0x000fe200078e02ff */
[----:B------:R-:W-:Y:S02]  /*0200*/  LEA.HI R15, R12, R13, RZ, 0x1 ;  /* 0x0000000d0c0f7211 */ /* 0x000fe400078f08ff */
[----:B------:R-:W-:Y:S01]  /*0210*/  SHF.R.S32.HI R13, RZ, 0x1, R10 ;  /* 0x00000001ff0d7819 */ /* 0x000fe2000001140a */
[----:B------:R-:W-:Y:S01]  /*0220*/  IMAD R11, R5, -0x4800, R0 ;  /* 0xffffb800050b7824 */ /* 0x000fe200078e0200 */
[----:B------:R-:W-:Y:S01]  /*0230*/  SHF.R.S32.HI R19, RZ, 0x1, R18 ;  /* 0x00000001ff137819 */ /* 0x000fe20000011412 */
[----:B------:R-:W-:Y:S01]  /*0240*/  IMAD R15, R15, -0x9, R6 ;  /* 0xfffffff70f0f7824 */ /* 0x000fe200078e0206 */
[----:B------:R-:W-:Y:S01]  /*0250*/  SHF.R.S32.HI R17, RZ, 0x1, R16 ;  /* 0x00000001ff117819 */ /* 0x000fe20000011410 */
[----:B------:R-:W-:Y:S01]  /*0260*/  IMAD R4, R7, -0x4800, R4 ;  /* 0xffffb80007047824 */ /* 0x000fe200078e0204 */
[----:B------:R-:W-:Y:S01]  /*0270*/  LEA.HI R10, R10, R13, RZ, 0x1 ;  /* 0x0000000d0a0a7211 */ /* 0x000fe200078f08ff */
[----:B------:R-:W-:Y:S01]  /*0280*/  IMAD R11, R8, 0x20000, R11 ;  /* 0x00020000080b7824 */ /* 0x000fe200078e020b */
[----:B------:R-:W-:Y:S01]  /*0290*/  LEA.HI R19, R18, R19, RZ, 0x1 ;  /* 0x0000001312137211 */ /* 0x000fe200078f08ff */
[----:B------:R-:W-:Y:S01]  /*02a0*/  IMAD R9, R9, 0x20000, R4 ;  /* 0x0002000009097824 */ /* 0x000fe200078e0204 */
[----:B------:R-:W-:Y:S01]  /*02b0*/  LEA.HI R16, R16, R17, RZ, 0x1 ;  /* 0x0000001110107211 */ /* 0x000fe200078f08ff */
[----:B------:R-:W-:Y:S01]  /*02c0*/  IMAD R10, R10, -0x9, R5 ;  /* 0xfffffff70a0a7824 */ /* 0x000fe200078e0205 */
[----:B------:R-:W-:Y:S01]  /*02d0*/  CS2R R4, SRZ ;  /* 0x0000000000047805 */ /* 0x000fe2000001ff00 */
[----:B------:R-:W-:-:S02]  /*02e0*/  IMAD R19, R19, -0x9, R14 ;  /* 0xfffffff713137824 */ /* 0x000fc400078e020e */
[----:B------:R-:W-:Y:S01]  /*02f0*/  IMAD R16, R16, -0x9, R7 ;  /* 0xfffffff710107824 */ /* 0x000fe200078e0207 */
[C---:B------:R-:W-:Y:S01]  /*0300*/  VIMNMX R15, R10.reuse, R15, !PT ;  /* 0x0000000f0a0f7248 */ /* 0x040fe20007fe0100 */
[----:B------:R-:W-:Y:S01]  /*0310*/  IMAD R11, R10, 0x4000, R11 ;  /* 0x000040000a0b7824 */ /* 0x000fe200078e020b */
[----:B------:R-:W-:Y:S01]  /*0320*/  CS2R R6, SRZ ;  /* 0x0000000000067805 */ /* 0x000fe2000001ff00 */
[C---:B------:R-:W-:Y:S01]  /*0330*/  IMAD R9, R16.reuse, 0x4000, R9 ;  /* 0x0000400010097824 */ /* 0x040fe200078e0209 */
[----:B------:R-:W-:Y:S01]  /*0340*/  VIMNMX R19, R16, R19, !PT ;  /* 0x0000001310137248 */ /* 0x000fe20007fe0100 */
[--C-:B-1----:R-:W-:Y:S01]  /*0350*/  IMAD.WIDE R12, R11, 0x4, R2.reuse ;  /* 0x000000040b0c7825 */ /* 0x102fe200078e0202 */
[----:B------:R-:W-:Y:S02]  /*0360*/  ISETP.GE.AND P0, PT, R15, 0x8, PT ;  /* 0x000000080f00780c */ /* 0x000fe40003f06270 */
[----:B------:R-:W-:Y:S02]  /*0370*/  CS2R R10, SRZ ;  /* 0x00000000000a7805 */ /* 0x000fe4000001ff00 */
[----:B------:R-:W-:Y:S01]  /*0380*/  ISETP.GE.AND P1, PT, R19, 0x8, PT ;  /* 0x000000081300780c */ /* 0x000fe20003f26270 */
[----:B------:R-:W-:Y:S01]  /*0390*/  IMAD.WIDE R2, R9, 0x4, R2 ;  /* 0x0000000409027825 */ /* 0x000fe200078e0202 */
[----:B------:R-:W-:Y:S01]  /*03a0*/  CS2R R8, SRZ ;  /* 0x0000000000087805 */ /* 0x000fe2000001ff00 */
[----:B------:R-:W1:Y:S06]  /*03b0*/  LDC.64 R14, c[0x0][0x218] ;  /* 0x00008600ff0e7b82 */ /* 0x000e6c0000000a00 */
[----:B------:R-:W2:Y:S04]  /*03c0*/  @!P0 LDG.E.128 R8, desc[UR4][R12.64] ;  /* 0x000000040c088981 */ /* 0x000ea8000c1e1d00 */
[----:B------:R-:W3:Y:S01]  /*03d0*/  @!P1 LDG.E.128 R4, desc[UR4][R2.64] ;  /* 0x0000000402049981 */ /* 0x000ee2000c1e1d00 */
[----:B-1----:R-:W-:Y:S01]  /*03e0*/  IMAD.WIDE R14, R0, 0x4, R14 ;  /* 0x00000004000e7825 */ /* 0x002fe200078e020e */
[----:B--2---:R-:W-:-:S02]  /*03f0*/  SEL R8, R8, RZ, !P0 ;  /* 0x000000ff08087207 */ /* 0x004fc40004000000 */
[----:B------:R-:W-:Y:S02]  /*0400*/  SEL R9, R9, RZ, !P0 ;  /* 0x000000ff09097207 */ /* 0x000fe40004000000 */
[----:B------:R-:W-:Y:S02]  /*0410*/  SEL R10, R10, RZ, !P0 ;  /* 0x000000ff0a0a7207 */ /* 0x000fe40004000000 */
[----:B------:R-:W-:Y:S02]  /*0420*/  SEL R11, R11, RZ, !P0 ;  /* 0x000000ff0b0b7207 */ /* 0x000fe40004000000 */
[----:B---3--:R-:W-:Y:S02]  /*0430*/  SEL R4, R4, RZ, !P1 ;  /* 0x000000ff04047207 */ /* 0x008fe40004800000 */
[----:B------:R-:W-:Y:S01]  /*0440*/  SEL R5, R5, RZ, !P1 ;  /* 0x000000ff05057207 */ /* 0x000fe20004800000 */
[----:B------:R-:W-:Y:S01]  /*0450*/  STG.E.128 desc[UR4][R14.64], R8 ;  /* 0x000000080e007986 */ /* 0x000fe2000c101d04 */
[----:B------:R-:W-:-:S02]  /*0460*/  SEL R6, R6, RZ, !P1 ;  /* 0x000000ff06067207 */ /* 0x000fc40004800000 */
[----:B------:R-:W-:-:S05]  /*0470*/  SEL R7, R7, RZ, !P1 ;  /* 0x000000ff07077207 */ /* 0x000fca0004800000 */
[----:B------:R-:W-:Y:S01]  /*0480*/  STG.E.128 desc[UR4][R14.64+0x800], R4 ;  /* 0x000800040e007986 */ /* 0x000fe2000c101d04 */
[----:B------:R-:W-:Y:S05]  /*0490*/  EXIT ;  /* 0x000000000000794d */ /* 0x000fea0003800000 */
.L_x_0:
[----:B------:R-:W-:-:S00]  /*04a0*/  BRA `(.L_x_0) ;  /* 0xfffffffc00fc7947 */ /* 0x000fc0000383ffff */
[----:B------:R-:W-:-:S00]  /*04b0*/  NOP ;  /* 0x0000000000007918 */ /* 0x000fc00000000000 */
        /* <DEDUP_REMOVED lines=12> */
.L_x_1:


//--------------------- .nv.constant0.triton_poi_fused_constant_pad_nd_33 --------------------------
	.section	.nv.constant0.triton_poi_fused_constant_pad_nd_33,"a",@progbits
	.sectionflags	@""
	.align	4
.nv.constant0.triton_poi_fused_constant_pad_nd_33:
	.zero		548
